//
// Generated by NVIDIA NVVM Compiler
//
// Compiler Build ID: CL-36424714
// Cuda compilation tools, release 13.0, V13.0.88
// Based on NVVM 20.0.0
//

.version 9.0
.target sm_100
.address_size 64

	// .globl	_Z11MatMult_onePiS_S_

.visible .entry _Z11MatMult_onePiS_S_(
	.param .u64 .ptr .align 1 _Z11MatMult_onePiS_S__param_0,
	.param .u64 .ptr .align 1 _Z11MatMult_onePiS_S__param_1,
	.param .u64 .ptr .align 1 _Z11MatMult_onePiS_S__param_2
)
{
	.reg .b32 	%r<30>;
	.reg .b64 	%rd<10>;

	ld.param.u64 	%rd1, [_Z11MatMult_onePiS_S__param_0];
	ld.param.u64 	%rd2, [_Z11MatMult_onePiS_S__param_1];
	ld.param.u64 	%rd3, [_Z11MatMult_onePiS_S__param_2];
	cvta.to.global.u64 	%rd4, %rd2;
	cvta.to.global.u64 	%rd5, %rd1;
	cvta.to.global.u64 	%rd6, %rd3;
	mov.u32 	%r1, %tid.x;
	mul.lo.s32 	%r2, %r1, 3;
	mul.wide.u32 	%rd7, %r2, 4;
	add.s64 	%rd8, %rd5, %rd7;
	ld.global.u32 	%r3, [%rd8];
	ld.global.u32 	%r4, [%rd4];
	mul.lo.s32 	%r5, %r4, %r3;
	ld.global.u32 	%r6, [%rd8+4];
	ld.global.u32 	%r7, [%rd4+12];
	mad.lo.s32 	%r8, %r7, %r6, %r5;
	ld.global.u32 	%r9, [%rd8+8];
	ld.global.u32 	%r10, [%rd4+24];
	mad.lo.s32 	%r11, %r10, %r9, %r8;
	add.s64 	%rd9, %rd6, %rd7;
	st.global.u32 	[%rd9], %r11;
	ld.global.u32 	%r12, [%rd8];
	ld.global.u32 	%r13, [%rd4+4];
	mad.lo.s32 	%r14, %r13, %r12, %r11;
	ld.global.u32 	%r15, [%rd8+4];
	ld.global.u32 	%r16, [%rd4+16];
	mad.lo.s32 	%r17, %r16, %r15, %r14;
	ld.global.u32 	%r18, [%rd8+8];
	ld.global.u32 	%r19, [%rd4+28];
	mad.lo.s32 	%r20, %r19, %r18, %r17;
	st.global.u32 	[%rd9+4], %r20;
	ld.global.u32 	%r21, [%rd8];
	ld.global.u32 	%r22, [%rd4+8];
	mad.lo.s32 	%r23, %r22, %r21, %r20;
	ld.global.u32 	%r24, [%rd8+4];
	ld.global.u32 	%r25, [%rd4+20];
	mad.lo.s32 	%r26, %r25, %r24, %r23;
	ld.global.u32 	%r27, [%rd8+8];
	ld.global.u32 	%r28, [%rd4+32];
	mad.lo.s32 	%r29, %r28, %r27, %r26;
	st.global.u32 	[%rd9+8], %r29;
	ret;

}
	// .globl	_Z11MatMult_twoPiS_S_
.visible .entry _Z11MatMult_twoPiS_S_(
	.param .u64 .ptr .align 1 _Z11MatMult_twoPiS_S__param_0,
	.param .u64 .ptr .align 1 _Z11MatMult_twoPiS_S__param_1,
	.param .u64 .ptr .align 1 _Z11MatMult_twoPiS_S__param_2
)
{
	.reg .b32 	%r<30>;
	.reg .b64 	%rd<10>;

	ld.param.u64 	%rd1, [_Z11MatMult_twoPiS_S__param_0];
	ld.param.u64 	%rd2, [_Z11MatMult_twoPiS_S__param_1];
	ld.param.u64 	%rd3, [_Z11MatMult_twoPiS_S__param_2];
	cvta.to.global.u64 	%rd4, %rd2;
	cvta.to.global.u64 	%rd5, %rd1;
	cvta.to.global.u64 	%rd6, %rd3;
	mov.u32 	%r1, %tid.x;
	mul.lo.s32 	%r2, %r1, 3;
	mul.wide.u32 	%rd7, %r2, 4;
	add.s64 	%rd8, %rd5, %rd7;
	ld.global.u32 	%r3, [%rd8];
	ld.global.u32 	%r4, [%rd4];
	mul.lo.s32 	%r5, %r4, %r3;
	ld.global.u32 	%r6, [%rd8+4];
	ld.global.u32 	%r7, [%rd4+12];
	mad.lo.s32 	%r8, %r7, %r6, %r5;
	ld.global.u32 	%r9, [%rd8+8];
	ld.global.u32 	%r10, [%rd4+24];
	mad.lo.s32 	%r11, %r10, %r9, %r8;
	add.s64 	%rd9, %rd6, %rd7;
	st.global.u32 	[%rd9], %r11;
	ld.global.u32 	%r12, [%rd8];
	ld.global.u32 	%r13, [%rd4+4];
	mad.lo.s32 	%r14, %r13, %r12, %r11;
	ld.global.u32 	%r15, [%rd8+4];
	ld.global.u32 	%r16, [%rd4+16];
	mad.lo.s32 	%r17, %r16, %r15, %r14;
	ld.global.u32 	%r18, [%rd8+8];
	ld.global.u32 	%r19, [%rd4+28];
	mad.lo.s32 	%r20, %r19, %r18, %r17;
	st.global.u32 	[%rd9+4], %r20;
	ld.global.u32 	%r21, [%rd8];
	ld.global.u32 	%r22, [%rd4+8];
	mad.lo.s32 	%r23, %r22, %r21, %r20;
	ld.global.u32 	%r24, [%rd8+4];
	ld.global.u32 	%r25, [%rd4+20];
	mad.lo.s32 	%r26, %r25, %r24, %r23;
	ld.global.u32 	%r27, [%rd8+8];
	ld.global.u32 	%r28, [%rd4+32];
	mad.lo.s32 	%r29, %r28, %r27, %r26;
	st.global.u32 	[%rd9+8], %r29;
	ret;

}
	// .globl	_Z13MatMult_threePiS_S_
.visible .entry _Z13MatMult_threePiS_S_(
	.param .u64 .ptr .align 1 _Z13MatMult_threePiS_S__param_0,
	.param .u64 .ptr .align 1 _Z13MatMult_threePiS_S__param_1,
	.param .u64 .ptr .align 1 _Z13MatMult_threePiS_S__param_2
)
{
	.reg .pred 	%p<5>;
	.reg .b32 	%r<114>;
	.reg .b64 	%rd<13>;

	ld.param.u64 	%rd4, [_Z13MatMult_threePiS_S__param_0];
	ld.param.u64 	%rd5, [_Z13MatMult_threePiS_S__param_1];
	ld.param.u64 	%rd6, [_Z13MatMult_threePiS_S__param_2];
	cvta.to.global.u64 	%rd1, %rd6;
	cvta.to.global.u64 	%rd2, %rd5;
	cvta.to.global.u64 	%rd3, %rd4;
	mov.u32 	%r11, %ctaid.x;
	mov.u32 	%r12, %nctaid.y;
	mov.u32 	%r13, %ctaid.y;
	mad.lo.s32 	%r14, %r11, %r12, %r13;
	mov.u32 	%r15, %ntid.y;
	mov.u32 	%r16, %tid.y;
	mad.lo.s32 	%r17, %r14, %r15, %r16;
	mov.u32 	%r1, %nctaid.x;
	mul.lo.s32 	%r2, %r17, %r1;
	setp.eq.s32 	%p1, %r1, 1;
	mov.b32 	%r113, 0;
	@%p1 bra 	$L__BB2_3;
	and.b32  	%r113, %r1, 2147483646;
	and.b32  	%r18, %r1, -2;
	neg.s32 	%r112, %r18;
	mov.u32 	%r111, %r2;
$L__BB2_2:
	mul.wide.s32 	%rd7, %r111, 4;
	add.s64 	%rd8, %rd1, %rd7;
	add.s64 	%rd9, %rd2, %rd7;
	ld.global.u32 	%r19, [%rd8];
	ld.global.u32 	%r20, [%rd3];
	ld.global.u32 	%r21, [%rd9];
	mad.lo.s32 	%r22, %r21, %r20, %r19;
	st.global.u32 	[%rd8], %r22;
	ld.global.u32 	%r23, [%rd3+4];
	ld.global.u32 	%r24, [%rd9+12];
	mad.lo.s32 	%r25, %r24, %r23, %r22;
	st.global.u32 	[%rd8], %r25;
	ld.global.u32 	%r26, [%rd3+8];
	ld.global.u32 	%r27, [%rd9+24];
	mad.lo.s32 	%r28, %r27, %r26, %r25;
	st.global.u32 	[%rd8], %r28;
	ld.global.u32 	%r29, [%rd8+12];
	ld.global.u32 	%r30, [%rd3+12];
	ld.global.u32 	%r31, [%rd9];
	mad.lo.s32 	%r32, %r31, %r30, %r29;
	st.global.u32 	[%rd8+12], %r32;
	ld.global.u32 	%r33, [%rd3+16];
	ld.global.u32 	%r34, [%rd9+12];
	mad.lo.s32 	%r35, %r34, %r33, %r32;
	st.global.u32 	[%rd8+12], %r35;
	ld.global.u32 	%r36, [%rd3+20];
	ld.global.u32 	%r37, [%rd9+24];
	mad.lo.s32 	%r38, %r37, %r36, %r35;
	st.global.u32 	[%rd8+12], %r38;
	ld.global.u32 	%r39, [%rd8+24];
	ld.global.u32 	%r40, [%rd3+24];
	ld.global.u32 	%r41, [%rd9];
	mad.lo.s32 	%r42, %r41, %r40, %r39;
	st.global.u32 	[%rd8+24], %r42;
	ld.global.u32 	%r43, [%rd3+28];
	ld.global.u32 	%r44, [%rd9+12];
	mad.lo.s32 	%r45, %r44, %r43, %r42;
	st.global.u32 	[%rd8+24], %r45;
	ld.global.u32 	%r46, [%rd3+32];
	ld.global.u32 	%r47, [%rd9+24];
	mad.lo.s32 	%r48, %r47, %r46, %r45;
	st.global.u32 	[%rd8+24], %r48;
	ld.global.u32 	%r49, [%rd8+4];
	ld.global.u32 	%r50, [%rd3];
	ld.global.u32 	%r51, [%rd9+4];
	mad.lo.s32 	%r52, %r51, %r50, %r49;
	st.global.u32 	[%rd8+4], %r52;
	ld.global.u32 	%r53, [%rd3+4];
	ld.global.u32 	%r54, [%rd9+16];
	mad.lo.s32 	%r55, %r54, %r53, %r52;
	st.global.u32 	[%rd8+4], %r55;
	ld.global.u32 	%r56, [%rd3+8];
	ld.global.u32 	%r57, [%rd9+28];
	mad.lo.s32 	%r58, %r57, %r56, %r55;
	st.global.u32 	[%rd8+4], %r58;
	ld.global.u32 	%r59, [%rd8+16];
	ld.global.u32 	%r60, [%rd3+12];
	ld.global.u32 	%r61, [%rd9+4];
	mad.lo.s32 	%r62, %r61, %r60, %r59;
	st.global.u32 	[%rd8+16], %r62;
	ld.global.u32 	%r63, [%rd3+16];
	ld.global.u32 	%r64, [%rd9+16];
	mad.lo.s32 	%r65, %r64, %r63, %r62;
	st.global.u32 	[%rd8+16], %r65;
	ld.global.u32 	%r66, [%rd3+20];
	ld.global.u32 	%r67, [%rd9+28];
	mad.lo.s32 	%r68, %r67, %r66, %r65;
	st.global.u32 	[%rd8+16], %r68;
	ld.global.u32 	%r69, [%rd8+28];
	ld.global.u32 	%r70, [%rd3+24];
	ld.global.u32 	%r71, [%rd9+4];
	mad.lo.s32 	%r72, %r71, %r70, %r69;
	st.global.u32 	[%rd8+28], %r72;
	ld.global.u32 	%r73, [%rd3+28];
	ld.global.u32 	%r74, [%rd9+16];
	mad.lo.s32 	%r75, %r74, %r73, %r72;
	st.global.u32 	[%rd8+28], %r75;
	ld.global.u32 	%r76, [%rd3+32];
	ld.global.u32 	%r77, [%rd9+28];
	mad.lo.s32 	%r78, %r77, %r76, %r75;
	st.global.u32 	[%rd8+28], %r78;
	add.s32 	%r112, %r112, 2;
	add.s32 	%r111, %r111, 2;
	setp.ne.s32 	%p2, %r112, 0;
	@%p2 bra 	$L__BB2_2;
$L__BB2_3:
	and.b32  	%r79, %r1, 1;
	setp.eq.b32 	%p3, %r79, 1;
	not.pred 	%p4, %p3;
	@%p4 bra 	$L__BB2_5;
	add.s32 	%r80, %r113, %r2;
	mul.wide.s32 	%rd10, %r80, 4;
	add.s64 	%rd11, %rd1, %rd10;
	ld.global.u32 	%r81, [%rd11];
	ld.global.u32 	%r82, [%rd3];
	add.s64 	%rd12, %rd2, %rd10;
	ld.global.u32 	%r83, [%rd12];
	mad.lo.s32 	%r84, %r83, %r82, %r81;
	st.global.u32 	[%rd11], %r84;
	ld.global.u32 	%r85, [%rd3+4];
	ld.global.u32 	%r86, [%rd12+12];
	mad.lo.s32 	%r87, %r86, %r85, %r84;
	st.global.u32 	[%rd11], %r87;
	ld.global.u32 	%r88, [%rd3+8];
	ld.global.u32 	%r89, [%rd12+24];
	mad.lo.s32 	%r90, %r89, %r88, %r87;
	st.global.u32 	[%rd11], %r90;
	ld.global.u32 	%r91, [%rd11+12];
	ld.global.u32 	%r92, [%rd3+12];
	ld.global.u32 	%r93, [%rd12];
	mad.lo.s32 	%r94, %r93, %r92, %r91;
	st.global.u32 	[%rd11+12], %r94;
	ld.global.u32 	%r95, [%rd3+16];
	ld.global.u32 	%r96, [%rd12+12];
	mad.lo.s32 	%r97, %r96, %r95, %r94;
	st.global.u32 	[%rd11+12], %r97;
	ld.global.u32 	%r98, [%rd3+20];
	ld.global.u32 	%r99, [%rd12+24];
	mad.lo.s32 	%r100, %r99, %r98, %r97;
	st.global.u32 	[%rd11+12], %r100;
	ld.global.u32 	%r101, [%rd11+24];
	ld.global.u32 	%r102, [%rd3+24];
	ld.global.u32 	%r103, [%rd12];
	mad.lo.s32 	%r104, %r103, %r102, %r101;
	st.global.u32 	[%rd11+24], %r104;
	ld.global.u32 	%r105, [%rd3+28];
	ld.global.u32 	%r106, [%rd12+12];
	mad.lo.s32 	%r107, %r106, %r105, %r104;
	st.global.u32 	[%rd11+24], %r107;
	ld.global.u32 	%r108, [%rd3+32];
	ld.global.u32 	%r109, [%rd12+24];
	mad.lo.s32 	%r110, %r109, %r108, %r107;
	st.global.u32 	[%rd11+24], %r110;
$L__BB2_5:
	ret;

}


// ===== COMPILED SASS (sm_100) =====

	.target	sm_100

	.elftype	@"ET_EXEC"


//--------------------- .note.nv.tkinfo           --------------------------
	.section	.note.nv.tkinfo,"",@"SHT_NOTE"
	.sectionflags	@"SHF_NOTE_NV_TKINFO"
	.tkinfo
        /*0018*/ 	.word	0x00000002
        /*0030*/ 	.string	""
        /*0030*/ 	.string	"ptxas"
        /*0030*/ 	.string	"Cuda compilation tools, release 13.0, V13.0.88"
        /*0030*/ 	.string	"Build cuda_13.0.r13.0/compiler.36424714_0"
        /*0030*/ 	.string	"-arch sm_100 -m 64 "



//--------------------- .note.nv.cuinfo           --------------------------
	.section	.note.nv.cuinfo,"",@"SHT_NOTE"
	.sectionflags	@"SHF_NOTE_NV_CUINFO"
        /*0018*/ 	.short	0x0002
        /*001a*/ 	.short	0x0064
        /*001c*/ 	.short	0x0082
	.zero		2


//--------------------- .nv.info                  --------------------------
	.section	.nv.info,"",@"SHT_CUDA_INFO"
	.align	4


	//----- nvinfo : EIATTR_REGCOUNT
	.align		4
        /*0000*/ 	.byte	0x04, 0x2f
        /*0002*/ 	.short	(.L_1 - .L_0)
	.align		4
.L_0:
        /*0004*/ 	.word	index@(_Z11MatMult_onePiS_S_)
        /*0008*/ 	.word	0x00000012


	//----- nvinfo : EIATTR_FRAME_SIZE
	.align		4
.L_1:
        /*000c*/ 	.byte	0x04, 0x11
        /*000e*/ 	.short	(.L_3 - .L_2)
	.align		4
.L_2:
        /*0010*/ 	.word	index@(_Z11MatMult_onePiS_S_)
        /*0014*/ 	.word	0x00000000


	//----- nvinfo : EIATTR_REGCOUNT
	.align		4
.L_3:
        /*0018*/ 	.byte	0x04, 0x2f
        /*001a*/ 	.short	(.L_5 - .L_4)
	.align		4
.L_4:
        /*001c*/ 	.word	index@(_Z11MatMult_twoPiS_S_)
        /*0020*/ 	.word	0x00000012


	//----- nvinfo : EIATTR_FRAME_SIZE
	.align		4
.L_5:
        /*0024*/ 	.byte	0x04, 0x11
        /*0026*/ 	.short	(.L_7 - .L_6)
	.align		4
.L_6:
        /*0028*/ 	.word	index@(_Z11MatMult_twoPiS_S_)
        /*002c*/ 	.word	0x00000000


	//----- nvinfo : EIATTR_REGCOUNT
	.align		4
.L_7:
        /*0030*/ 	.byte	0x04, 0x2f
        /*0032*/ 	.short	(.L_9 - .L_8)
	.align		4
.L_8:
        /*0034*/ 	.word	index@(_Z13MatMult_threePiS_S_)
        /*0038*/ 	.word	0x00000014


	//----- nvinfo : EIATTR_FRAME_SIZE
	.align		4
.L_9:
        /*003c*/ 	.byte	0x04, 0x11
        /*003e*/ 	.short	(.L_11 - .L_10)
	.align		4
.L_10:
        /*0040*/ 	.word	index@(_Z13MatMult_threePiS_S_)
        /*0044*/ 	.word	0x00000000


	//----- nvinfo : EIATTR_MIN_STACK_SIZE
	.align		4
.L_11:
        /*0048*/ 	.byte	0x04, 0x12
        /*004a*/ 	.short	(.L_13 - .L_12)
	.align		4
.L_12:
        /*004c*/ 	.word	index@(_Z13MatMult_threePiS_S_)
        /*0050*/ 	.word	0x00000000


	//----- nvinfo : EIATTR_MIN_STACK_SIZE
	.align		4
.L_13:
        /*0054*/ 	.byte	0x04, 0x12
        /*0056*/ 	.short	(.L_15 - .L_14)
	.align		4
.L_14:
        /*0058*/ 	.word	index@(_Z11MatMult_twoPiS_S_)
        /*005c*/ 	.word	0x00000000


	//----- nvinfo : EIATTR_MIN_STACK_SIZE
	.align		4
.L_15:
        /*0060*/ 	.byte	0x04, 0x12
        /*0062*/ 	.short	(.L_17 - .L_16)
	.align		4
.L_16:
        /*0064*/ 	.word	index@(_Z11MatMult_onePiS_S_)
        /*0068*/ 	.word	0x00000000
.L_17:


//--------------------- .nv.compat                --------------------------
	.section	.nv.compat,"",@"SHT_CUDA_COMPAT_INFO"
	.align	4
        /*0000*/ 	.byte	0x02, 0x09, 0x00, 0x00, 0x02, 0x02, 0x01, 0x00, 0x02, 0x05, 0x05, 0x00, 0x03, 0x07, 0x01, 0x01
        /*0010*/ 	.byte	0x02, 0x03, 0x00, 0x00, 0x02, 0x06, 0x01, 0x00, 0x04, 0x0b, 0x08, 0x00, 0x09, 0x00, 0x00, 0x00
        /*0020*/ 	.byte	0x00, 0x00, 0x00, 0x00


//--------------------- .nv.info._Z13MatMult_threePiS_S_ --------------------------
	.section	.nv.info._Z13MatMult_threePiS_S_,"",@"SHT_CUDA_INFO"
	.sectionflags	@""
	.align	4


	//----- nvinfo : EIATTR_CUDA_API_VERSION
	.align		4
        /*0000*/ 	.byte	0x04, 0x37
        /*0002*/ 	.short	(.L_19 - .L_18)
.L_18:
        /*0004*/ 	.word	0x00000082


	//----- nvinfo : EIATTR_KPARAM_INFO
	.align		4
.L_19:
        /*0008*/ 	.byte	0x04, 0x17
        /*000a*/ 	.short	(.L_21 - .L_20)
.L_20:
        /*000c*/ 	.word	0x00000000
        /*0010*/ 	.short	0x0002
        /*0012*/ 	.short	0x0010
        /*0014*/ 	.byte	0x00, 0xf5, 0x21, 0x00


	//----- nvinfo : EIATTR_KPARAM_INFO
	.align		4
.L_21:
        /*0018*/ 	.byte	0x04, 0x17
        /*001a*/ 	.short	(.L_23 - .L_22)
.L_22:
        /*001c*/ 	.word	0x00000000
        /*0020*/ 	.short	0x0001
        /*0022*/ 	.short	0x0008
        /*0024*/ 	.byte	0x00, 0xf5, 0x21, 0x00


	//----- nvinfo : EIATTR_KPARAM_INFO
	.align		4
.L_23:
        /*0028*/ 	.byte	0x04, 0x17
        /*002a*/ 	.short	(.L_25 - .L_24)
.L_24:
        /*002c*/ 	.word	0x00000000
        /*0030*/ 	.short	0x0000
        /*0032*/ 	.short	0x0000
        /*0034*/ 	.byte	0x00, 0xf5, 0x21, 0x00


	//----- nvinfo : EIATTR_SPARSE_MMA_MASK
	.align		4
.L_25:
        /*0038*/ 	.byte	0x03, 0x50
        /*003a*/ 	.short	0x0000


	//----- nvinfo : EIATTR_MAXREG_COUNT
	.align		4
        /*003c*/ 	.byte	0x03, 0x1b
        /*003e*/ 	.short	0x00ff


	//----- nvinfo : EIATTR_MERCURY_ISA_VERSION
	.align		4
        /*0040*/ 	.byte	0x03, 0x5f
        /*0042*/ 	.short	0x0101


	//----- nvinfo : EIATTR_VRC_CTA_INIT_COUNT
	.align		4
        /*0044*/ 	.byte	0x02, 0x4a
	.zero		1
	.zero		1


	//----- nvinfo : EIATTR_EXIT_INSTR_OFFSETS
	.align		4
        /*0048*/ 	.byte	0x04, 0x1c
        /*004a*/ 	.short	(.L_27 - .L_26)


	//   ....[0]....
.L_26:
        /*004c*/ 	.word	0x000006b0


	//   ....[1]....
        /*0050*/ 	.word	0x00000990


	//----- nvinfo : EIATTR_CBANK_PARAM_SIZE
	.align		4
.L_27:
        /*0054*/ 	.byte	0x03, 0x19
        /*0056*/ 	.short	0x0018


	//----- nvinfo : EIATTR_PARAM_CBANK
	.align		4
        /*0058*/ 	.byte	0x04, 0x0a
        /*005a*/ 	.short	(.L_29 - .L_28)
	.align		4
.L_28:
        /*005c*/ 	.word	index@(.nv.constant0._Z13MatMult_threePiS_S_)
        /*0060*/ 	.short	0x0380
        /*0062*/ 	.short	0x0018


	//----- nvinfo : EIATTR_SW_WAR
	.align		4
.L_29:
        /*0064*/ 	.byte	0x04, 0x36
        /*0066*/ 	.short	(.L_31 - .L_30)
.L_30:
        /*0068*/ 	.word	0x00000008
.L_31:


//--------------------- .nv.info._Z11MatMult_twoPiS_S_ --------------------------
	.section	.nv.info._Z11MatMult_twoPiS_S_,"",@"SHT_CUDA_INFO"
	.sectionflags	@""
	.align	4


	//----- nvinfo : EIATTR_CUDA_API_VERSION
	.align		4
        /*0000*/ 	.byte	0x04, 0x37
        /*0002*/ 	.short	(.L_33 - .L_32)
.L_32:
        /*0004*/ 	.word	0x00000082


	//----- nvinfo : EIATTR_KPARAM_INFO
	.align		4
.L_33:
        /*0008*/ 	.byte	0x04, 0x17
        /*000a*/ 	.short	(.L_35 - .L_34)
.L_34:
        /*000c*/ 	.word	0x00000000
        /*0010*/ 	.short	0x0002
        /*0012*/ 	.short	0x0010
        /*0014*/ 	.byte	0x00, 0xf5, 0x21, 0x00


	//----- nvinfo : EIATTR_KPARAM_INFO
	.align		4
.L_35:
        /*0018*/ 	.byte	0x04, 0x17
        /*001a*/ 	.short	(.L_37 - .L_36)
.L_36:
        /*001c*/ 	.word	0x00000000
        /*0020*/ 	.short	0x0001
        /*0022*/ 	.short	0x0008
        /*0024*/ 	.byte	0x00, 0xf5, 0x21, 0x00


	//----- nvinfo : EIATTR_KPARAM_INFO
	.align		4
.L_37:
        /*0028*/ 	.byte	0x04, 0x17
        /*002a*/ 	.short	(.L_39 - .L_38)
.L_38:
        /*002c*/ 	.word	0x00000000
        /*0030*/ 	.short	0x0000
        /*0032*/ 	.short	0x0000
        /*0034*/ 	.byte	0x00, 0xf5, 0x21, 0x00


	//----- nvinfo : EIATTR_SPARSE_MMA_MASK
	.align		4
.L_39:
        /*0038*/ 	.byte	0x03, 0x50
        /*003a*/ 	.short	0x0000


	//----- nvinfo : EIATTR_MAXREG_COUNT
	.align		4
        /*003c*/ 	.byte	0x03, 0x1b
        /*003e*/ 	.short	0x00ff


	//----- nvinfo : EIATTR_MERCURY_ISA_VERSION
	.align		4
        /*0040*/ 	.byte	0x03, 0x5f
        /*0042*/ 	.short	0x0101


	//----- nvinfo : EIATTR_VRC_CTA_INIT_COUNT
	.align		4
        /*0044*/ 	.byte	0x02, 0x4a
	.zero		1
	.zero		1


	//----- nvinfo : EIATTR_EXIT_INSTR_OFFSETS
	.align		4
        /*0048*/ 	.byte	0x04, 0x1c
        /*004a*/ 	.short	(.L_41 - .L_40)


	//   ....[0]....
.L_40:
        /*004c*/ 	.word	0x00000270


	//----- nvinfo : EIATTR_CBANK_PARAM_SIZE
	.align		4
.L_41:
        /*0050*/ 	.byte	0x03, 0x19
        /*0052*/ 	.short	0x0018


	//----- nvinfo : EIATTR_PARAM_CBANK
	.align		4
        /*0054*/ 	.byte	0x04, 0x0a
        /*0056*/ 	.short	(.L_43 - .L_42)
	.align		4
.L_42:
        /*0058*/ 	.word	index@(.nv.constant0._Z11MatMult_twoPiS_S_)
        /*005c*/ 	.short	0x0380
        /*005e*/ 	.short	0x0018


	//----- nvinfo : EIATTR_SW_WAR
	.align		4
.L_43:
        /*0060*/ 	.byte	0x04, 0x36
        /*0062*/ 	.short	(.L_45 - .L_44)
.L_44:
        /*0064*/ 	.word	0x00000008
.L_45:


//--------------------- .nv.info._Z11MatMult_onePiS_S_ --------------------------
	.section	.nv.info._Z11MatMult_onePiS_S_,"",@"SHT_CUDA_INFO"
	.sectionflags	@""
	.align	4


	//----- nvinfo : EIATTR_CUDA_API_VERSION
	.align		4
        /*0000*/ 	.byte	0x04, 0x37
        /*0002*/ 	.short	(.L_47 - .L_46)
.L_46:
        /*0004*/ 	.word	0x00000082


	//----- nvinfo : EIATTR_KPARAM_INFO
	.align		4
.L_47:
        /*0008*/ 	.byte	0x04, 0x17
        /*000a*/ 	.short	(.L_49 - .L_48)
.L_48:
        /*000c*/ 	.word	0x00000000
        /*0010*/ 	.short	0x0002
        /*0012*/ 	.short	0x0010
        /*0014*/ 	.byte	0x00, 0xf5, 0x21, 0x00


	//----- nvinfo : EIATTR_KPARAM_INFO
	.align		4
.L_49:
        /*0018*/ 	.byte	0x04, 0x17
        /*001a*/ 	.short	(.L_51 - .L_50)
.L_50:
        /*001c*/ 	.word	0x00000000
        /*0020*/ 	.short	0x0001
        /*0022*/ 	.short	0x0008
        /*0024*/ 	.byte	0x00, 0xf5, 0x21, 0x00


	//----- nvinfo : EIATTR_KPARAM_INFO
	.align		4
.L_51:
        /*0028*/ 	.byte	0x04, 0x17
        /*002a*/ 	.short	(.L_53 - .L_52)
.L_52:
        /*002c*/ 	.word	0x00000000
        /*0030*/ 	.short	0x0000
        /*0032*/ 	.short	0x0000
        /*0034*/ 	.byte	0x00, 0xf5, 0x21, 0x00


	//----- nvinfo : EIATTR_SPARSE_MMA_MASK
	.align		4
.L_53:
        /*0038*/ 	.byte	0x03, 0x50
        /*003a*/ 	.short	0x0000


	//----- nvinfo : EIATTR_MAXREG_COUNT
	.align		4
        /*003c*/ 	.byte	0x03, 0x1b
        /*003e*/ 	.short	0x00ff


	//----- nvinfo : EIATTR_MERCURY_ISA_VERSION
	.align		4
        /*0040*/ 	.byte	0x03, 0x5f
        /*0042*/ 	.short	0x0101


	//----- nvinfo : EIATTR_VRC_CTA_INIT_COUNT
	.align		4
        /*0044*/ 	.byte	0x02, 0x4a
	.zero		1
	.zero		1


	//----- nvinfo : EIATTR_EXIT_INSTR_OFFSETS
	.align		4
        /*0048*/ 	.byte	0x04, 0x1c
        /*004a*/ 	.short	(.L_55 - .L_54)


	//   ....[0]....
.L_54:
        /*004c*/ 	.word	0x00000270


	//----- nvinfo : EIATTR_CBANK_PARAM_SIZE
	.align		4
.L_55:
        /*0050*/ 	.byte	0x03, 0x19
        /*0052*/ 	.short	0x0018


	//----- nvinfo : EIATTR_PARAM_CBANK
	.align		4
        /*0054*/ 	.byte	0x04, 0x0a
        /*0056*/ 	.short	(.L_57 - .L_56)
	.align		4
.L_56:
        /*0058*/ 	.word	index@(.nv.constant0._Z11MatMult_onePiS_S_)
        /*005c*/ 	.short	0x0380
        /*005e*/ 	.short	0x0018


	//----- nvinfo : EIATTR_SW_WAR
	.align		4
.L_57:
        /*0060*/ 	.byte	0x04, 0x36
        /*0062*/ 	.short	(.L_59 - .L_58)
.L_58:
        /*0064*/ 	.word	0x00000008
.L_59:


//--------------------- .nv.callgraph             --------------------------
	.section	.nv.callgraph,"",@"SHT_CUDA_CALLGRAPH"
	.align	4
	.sectionentsize	8
	.align		4
        /*0000*/ 	.word	0x00000000
	.align		4
        /*0004*/ 	.word	0xffffffff
	.align		4
        /*0008*/ 	.word	0x00000000
	.align		4
        /*000c*/ 	.word	0xfffffffe
	.align		4
        /*0010*/ 	.word	0x00000000
	.align		4
        /*0014*/ 	.word	0xfffffffd
	.align		4
        /*0018*/ 	.word	0x00000000
	.align		4
        /*001c*/ 	.word	0xfffffffc


//--------------------- .text._Z13MatMult_threePiS_S_ --------------------------
	.section	.text._Z13MatMult_threePiS_S_,"ax",@progbits
	.align	128
        .global         _Z13MatMult_threePiS_S_
        .type           _Z13MatMult_threePiS_S_,@function
        .size           _Z13MatMult_threePiS_S_,(.L_x_5 - _Z13MatMult_threePiS_S_)
        .other          _Z13MatMult_threePiS_S_,@"STO_CUDA_ENTRY STV_DEFAULT"
_Z13MatMult_threePiS_S_:
.text._Z13MatMult_threePiS_S_:
[----:B------:R-:W-:Y:S01]  /*0000*/  LDC R1, c[0x0][0x37c] ;  /* 0x0000df00ff017b82 */ /* 0x000fe20000000800 */
[----:B------:R-:W0:Y:S07]  /*0010*/  LDCU UR5, c[0x0][0x374] ;  /* 0x00006e80ff0577ac */ /* 0x000e2e0008000800 */
[----:B------:R-:W1:Y:S01]  /*0020*/  LDC R9, c[0x0][0x364] ;  /* 0x0000d900ff097b82 */ /* 0x000e620000000800 */
[----:B------:R-:W1:Y:S07]  /*0030*/  S2R R0, SR_TID.Y ;  /* 0x0000000000007919 */ /* 0x000e6e0000002200 */
[----:B------:R-:W2:Y:S08]  /*0040*/  LDC R2, c[0x0][0x370] ;  /* 0x0000dc00ff027b82 */ /* 0x000eb00000000800 */
[----:B------:R-:W-:Y:S08]  /*0050*/  S2UR UR4, SR_CTAID.X ;  /* 0x00000000000479c3 */ /* 0x000ff00000002500 */
[----:B------:R-:W0:Y:S01]  /*0060*/  S2UR UR6, SR_CTAID.Y ;  /* 0x00000000000679c3 */ /* 0x000e220000002600 */
[----:B--2---:R-:W-:-:S02]  /*0070*/  ISETP.NE.AND P1, PT, R2, 0x1, PT ;  /* 0x000000010200780c */ /* 0x004fc40003f25270 */
[----:B------:R-:W-:-:S04]  /*0080*/  LOP3.LUT R3, R2, 0x1, RZ, 0xc0, !PT ;  /* 0x0000000102037812 */ /* 0x000fc800078ec0ff */
[----:B------:R-:W-:Y:S01]  /*0090*/  ISETP.NE.U32.AND P0, PT, R3, 0x1, PT ;  /* 0x000000010300780c */ /* 0x000fe20003f05070 */
[----:B0-----:R-:W-:-:S06]  /*00a0*/  UIMAD UR4, UR4, UR5, UR6 ;  /* 0x00000005040472a4 */ /* 0x001fcc000f8e0206 */
[----:B-1----:R-:W-:Y:S02]  /*00b0*/  IMAD R9, R9, UR4, R0 ;  /* 0x0000000409097c24 */ /* 0x002fe4000f8e0200 */
[----:B------:R-:W-:Y:S02]  /*00c0*/  HFMA2 R0, -RZ, RZ, 0, 0 ;  /* 0x00000000ff007431 */ /* 0x000fe400000001ff */
[----:B------:R-:W-:Y:S01]  /*00d0*/  IMAD R9, R9, R2, RZ ;  /* 0x0000000209097224 */ /* 0x000fe200078e02ff */
[----:B------:R-:W0:Y:S01]  /*00e0*/  LDCU.64 UR4, c[0x0][0x358] ;  /* 0x00006b00ff0477ac */ /* 0x000e220008000a00 */
[----:B------:R-:W-:Y:S05]  /*00f0*/  @!P1 BRA `(.L_x_0) ;  /* 0x00000004006c9947 */ /* 0x000fea0003800000 */
[C---:B------:R-:W-:Y:S02]  /*0100*/  LOP3.LUT R10, R2.reuse, 0xfffffffe, RZ, 0xc0, !PT ;  /* 0xfffffffe020a7812 */ /* 0x040fe400078ec0ff */
[----:B------:R-:W-:Y:S02]  /*0110*/  LOP3.LUT R0, R2, 0x7ffffffe, RZ, 0xc0, !PT ;  /* 0x7ffffffe02007812 */ /* 0x000fe400078ec0ff */
[----:B------:R-:W-:Y:S02]  /*0120*/  MOV R8, R9 ;  /* 0x0000000900087202 */ /* 0x000fe40000000f00 */
[----:B------:R-:W-:-:S07]  /*0130*/  IADD3 R10, PT, PT, -R10, RZ, RZ ;  /* 0x000000ff0a0a7210 */ /* 0x000fce0007ffe1ff */
.L_x_1:
[----:B--2---:R-:W1:Y:S08]  /*0140*/  LDC.64 R4, c[0x0][0x390] ;  /* 0x0000e400ff047b82 */ /* 0x004e700000000a00 */
[----:B------:R-:W2:Y:S08]  /*0150*/  LDC.64 R6, c[0x0][0x388] ;  /* 0x0000e200ff067b82 */ /* 0x000eb00000000a00 */
[----:B------:R-:W3:Y:S01]  /*0160*/  LDC.64 R2, c[0x0][0x380] ;  /* 0x0000e000ff027b82 */ /* 0x000ee20000000a00 */
[----:B-1----:R-:W-:-:S05]  /*0170*/  IMAD.WIDE R4, R8, 0x4, R4 ;  /* 0x0000000408047825 */ /* 0x002fca00078e0204 */
[----:B0-----:R-:W4:Y:S01]  /*0180*/  LDG.E R11, desc[UR4][R4.64] ;  /* 0x00000004040b7981 */ /* 0x001f22000c1e1900 */
[----:B--2---:R-:W-:-:S05]  /*0190*/  IMAD.WIDE R6, R8, 0x4, R6 ;  /* 0x0000000408067825 */ /* 0x004fca00078e0206 */
[----:B------:R-:W4:Y:S04]  /*01a0*/  LDG.E R13, desc[UR4][R6.64] ;  /* 0x00000004060d7981 */ /* 0x000f28000c1e1900 */
[----:B---3--:R-:W4:Y:S02]  /*01b0*/  LDG.E R12, desc[UR4][R2.64] ;  /* 0x00000004020c7981 */ /* 0x008f24000c1e1900 */
[----:B----4-:R-:W-:-:S05]  /*01c0*/  IMAD R11, R12, R13, R11 ;  /* 0x0000000d0c0b7224 */ /* 0x010fca00078e020b */
[----:B------:R0:W-:Y:S04]  /*01d0*/  STG.E desc[UR4][R4.64], R11 ;  /* 0x0000000b04007986 */ /* 0x0001e8000c101904 */
[----:B------:R-:W2:Y:S04]  /*01e0*/  LDG.E R12, desc[UR4][R2.64+0x4] ;  /* 0x00000404020c7981 */ /* 0x000ea8000c1e1900 */
[----:B------:R-:W2:Y:S02]  /*01f0*/  LDG.E R13, desc[UR4][R6.64+0xc] ;  /* 0x00000c04060d7981 */ /* 0x000ea4000c1e1900 */
[----:B--2---:R-:W-:-:S05]  /*0200*/  IMAD R13, R12, R13, R11 ;  /* 0x0000000d0c0d7224 */ /* 0x004fca00078e020b */
[----:B------:R1:W-:Y:S04]  /*0210*/  STG.E desc[UR4][R4.64], R13 ;  /* 0x0000000d04007986 */ /* 0x0003e8000c101904 */
[----:B------:R-:W2:Y:S04]  /*0220*/  LDG.E R12, desc[UR4][R2.64+0x8] ;  /* 0x00000804020c7981 */ /* 0x000ea8000c1e1900 */
[----:B------:R-:W2:Y:S02]  /*0230*/  LDG.E R14, desc[UR4][R6.64+0x18] ;  /* 0x00001804060e7981 */ /* 0x000ea4000c1e1900 */
[----:B--2---:R-:W-:-:S02]  /*0240*/  IMAD R15, R12, R14, R13 ;  /* 0x0000000e0c0f7224 */ /* 0x004fc400078e020d */
[----:B------:R-:W2:Y:S04]  /*0250*/  LDG.E R12, desc[UR4][R4.64+0xc] ;  /* 0x00000c04040c7981 */ /* 0x000ea8000c1e1900 */
[----:B------:R3:W-:Y:S04]  /*0260*/  STG.E desc[UR4][R4.64], R15 ;  /* 0x0000000f04007986 */ /* 0x0007e8000c101904 */
[----:B------:R-:W2:Y:S04]  /*0270*/  LDG.E R17, desc[UR4][R2.64+0xc] ;  /* 0x00000c0402117981 */ /* 0x000ea8000c1e1900 */
[----:B0-----:R-:W2:Y:S02]  /*0280*/  LDG.E R11, desc[UR4][R6.64] ;  /* 0x00000004060b7981 */ /* 0x001ea4000c1e1900 */
[----:B--2---:R-:W-:-:S05]  /*0290*/  IMAD R11, R17, R11, R12 ;  /* 0x0000000b110b7224 */ /* 0x004fca00078e020c */
[----:B------:R0:W-:Y:S04]  /*02a0*/  STG.E desc[UR4][R4.64+0xc], R11 ;  /* 0x00000c0b04007986 */ /* 0x0001e8000c101904 */
[----:B------:R-:W2:Y:S04]  /*02b0*/  LDG.E R12, desc[UR4][R2.64+0x10] ;  /* 0x00001004020c7981 */ /* 0x000ea8000c1e1900 */
[----:B-1----:R-:W2:Y:S02]  /*02c0*/  LDG.E R13, desc[UR4][R6.64+0xc] ;  /* 0x00000c04060d7981 */ /* 0x002ea4000c1e1900 */
[----:B--2---:R-:W-:-:S05]  /*02d0*/  IMAD R13, R12, R13, R11 ;  /* 0x0000000d0c0d7224 */ /* 0x004fca00078e020b */
[----:B------:R1:W-:Y:S04]  /*02e0*/  STG.E desc[UR4][R4.64+0xc], R13 ;  /* 0x00000c0d04007986 */ /* 0x0003e8000c101904 */
[----:B------:R-:W3:Y:S04]  /*02f0*/  LDG.E R12, desc[UR4][R2.64+0x14] ;  /* 0x00001404020c7981 */ /* 0x000ee8000c1e1900 */
[----:B------:R-:W3:Y:S02]  /*0300*/  LDG.E R14, desc[UR4][R6.64+0x18] ;  /* 0x00001804060e7981 */ /* 0x000ee4000c1e1900 */
[----:B---3--:R-:W-:-:S02]  /*0310*/  IMAD R15, R12, R14, R13 ;  /* 0x0000000e0c0f7224 */ /* 0x008fc400078e020d */
        /* <DEDUP_REMOVED lines=45> */
[----:B------:R-:W4:Y:S04]  /*05f0*/  LDG.E R12, desc[UR4][R2.64+0x1c] ;  /* 0x00001c04020c7981 */ /* 0x000f28000c1e1900 */
[----:B-1----:R-:W4:Y:S01]  /*0600*/  LDG.E R13, desc[UR4][R6.64+0x10] ;  /* 0x00001004060d7981 */ /* 0x002f22000c1e1900 */
[----:B------:R-:W-:Y:S01]  /*0610*/  IADD3 R10, PT, PT, R10, 0x2, RZ ;  /* 0x000000020a0a7810 */ /* 0x000fe20007ffe0ff */
[----:B----4-:R-:W-:-:S05]  /*0620*/  IMAD R13, R12, R13, R11 ;  /* 0x0000000d0c0d7224 */ /* 0x010fca00078e020b */
[----:B------:R2:W-:Y:S04]  /*0630*/  STG.E desc[UR4][R4.64+0x1c], R13 ;  /* 0x00001c0d04007986 */ /* 0x0005e8000c101904 */
[----:B------:R-:W3:Y:S04]  /*0640*/  LDG.E R12, desc[UR4][R2.64+0x20] ;  /* 0x00002004020c7981 */ /* 0x000ee8000c1e1900 */
[----:B------:R-:W3:Y:S01]  /*0650*/  LDG.E R14, desc[UR4][R6.64+0x1c] ;  /* 0x00001c04060e7981 */ /* 0x000ee2000c1e1900 */
[----:B------:R-:W-:Y:S02]  /*0660*/  ISETP.NE.AND P1, PT, R10, RZ, PT ;  /* 0x000000ff0a00720c */ /* 0x000fe40003f25270 */
[----:B------:R-:W-:Y:S01]  /*0670*/  IADD3 R8, PT, PT, R8, 0x2, RZ ;  /* 0x0000000208087810 */ /* 0x000fe20007ffe0ff */
[----:B---3--:R-:W-:-:S05]  /*0680*/  IMAD R15, R12, R14, R13 ;  /* 0x0000000e0c0f7224 */ /* 0x008fca00078e020d */
[----:B------:R2:W-:Y:S05]  /*0690*/  STG.E desc[UR4][R4.64+0x1c], R15 ;  /* 0x00001c0f04007986 */ /* 0x0005ea000c101904 */
[----:B------:R-:W-:Y:S05]  /*06a0*/  @P1 BRA `(.L_x_1) ;  /* 0xfffffff800a41947 */ /* 0x000fea000383ffff */
.L_x_0:
[----:B0-----:R-:W-:Y:S05]  /*06b0*/  @P0 EXIT ;  /* 0x000000000000094d */ /* 0x001fea0003800000 */
[----:B--2---:R-:W0:Y:S01]  /*06c0*/  LDC.64 R4, c[0x0][0x390] ;  /* 0x0000e400ff047b82 */ /* 0x004e220000000a00 */
[----:B------:R-:W-:-:S07]  /*06d0*/  IADD3 R9, PT, PT, R9, R0, RZ ;  /* 0x0000000009097210 */ /* 0x000fce0007ffe0ff */
[----:B------:R-:W1:Y:S08]  /*06e0*/  LDC.64 R6, c[0x0][0x388] ;  /* 0x0000e200ff067b82 */ /* 0x000e700000000a00 */
[----:B------:R-:W2:Y:S01]  /*06f0*/  LDC.64 R2, c[0x0][0x380] ;  /* 0x0000e000ff027b82 */ /* 0x000ea20000000a00 */
[----:B0-----:R-:W-:-:S05]  /*0700*/  IMAD.WIDE R4, R9, 0x4, R4 ;  /* 0x0000000409047825 */ /* 0x001fca00078e0204 */
[----:B------:R-:W3:Y:S01]  /*0710*/  LDG.E R0, desc[UR4][R4.64] ;  /* 0x0000000404007981 */ /* 0x000ee2000c1e1900 */
[----:B-1----:R-:W-:-:S05]  /*0720*/  IMAD.WIDE R6, R9, 0x4, R6 ;  /* 0x0000000409067825 */ /* 0x002fca00078e0206 */
[----:B------:R-:W3:Y:S04]  /*0730*/  LDG.E R8, desc[UR4][R6.64] ;  /* 0x0000000406087981 */ /* 0x000ee8000c1e1900 */
[----:B--2---:R-:W3:Y:S02]  /*0740*/  LDG.E R9, desc[UR4][R2.64] ;  /* 0x0000000402097981 */ /* 0x004ee4000c1e1900 */
[----:B---3--:R-:W-:-:S05]  /*0750*/  IMAD R9, R9, R8, R0 ;  /* 0x0000000809097224 */ /* 0x008fca00078e0200 */
        /* <DEDUP_REMOVED lines=11> */
[----:B------:R-:W2:Y:S02]  /*0810*/  LDG.E R8, desc[UR4][R6.64] ;  /* 0x0000000406087981 */ /* 0x000ea4000c1e1900 */
[----:B--2---:R-:W-:-:S05]  /*0820*/  IMAD R15, R15, R8, R0 ;  /* 0x000000080f0f7224 */ /* 0x004fca00078e0200 */
[----:B------:R-:W-:Y:S04]  /*0830*/  STG.E desc[UR4][R4.64+0xc], R15 ;  /* 0x00000c0f04007986 */ /* 0x000fe8000c101904 */
[----:B------:R-:W0:Y:S04]  /*0840*/  LDG.E R0, desc[UR4][R2.64+0x10] ;  /* 0x0000100402007981 */ /* 0x000e28000c1e1900 */
[----:B------:R-:W0:Y:S02]  /*0850*/  LDG.E R8, desc[UR4][R6.64+0xc] ;  /* 0x00000c0406087981 */ /* 0x000e24000c1e1900 */
[----:B0-----:R-:W-:-:S05]  /*0860*/  IMAD R9, R0, R8, R15 ;  /* 0x0000000800097224 */ /* 0x001fca00078e020f */
[----:B------:R0:W-:Y:S04]  /*0870*/  STG.E desc[UR4][R4.64+0xc], R9 ;  /* 0x00000c0904007986 */ /* 0x0001e8000c101904 */
[----:B------:R-:W1:Y:S04]  /*0880*/  LDG.E R0, desc[UR4][R2.64+0x14] ;  /* 0x0000140402007981 */ /* 0x000e68000c1e1900 */
[----:B------:R-:W1:Y:S02]  /*0890*/  LDG.E R8, desc[UR4][R6.64+0x18] ;  /* 0x0000180406087981 */ /* 0x000e64000c1e1900 */
[----:B-1----:R-:W-:-:S02]  /*08a0*/  IMAD R11, R0, R8, R9 ;  /* 0x00000008000b7224 */ /* 0x002fc400078e0209 */
[----:B------:R-:W2:Y:S04]  /*08b0*/  LDG.E R0, desc[UR4][R4.64+0x18] ;  /* 0x0000180404007981 */ /* 0x000ea8000c1e1900 */
[----:B------:R1:W-:Y:S04]  /*08c0*/  STG.E desc[UR4][R4.64+0xc], R11 ;  /* 0x00000c0b04007986 */ /* 0x0003e8000c101904 */
[----:B---3--:R-:W2:Y:S04]  /*08d0*/  LDG.E R13, desc[UR4][R2.64+0x18] ;  /* 0x00001804020d7981 */ /* 0x008ea8000c1e1900 */
[----:B------:R-:W2:Y:S02]  /*08e0*/  LDG.E R8, desc[UR4][R6.64] ;  /* 0x0000000406087981 */ /* 0x000ea4000c1e1900 */
[----:B--2---:R-:W-:-:S05]  /*08f0*/  IMAD R13, R13, R8, R0 ;  /* 0x000000080d0d7224 */ /* 0x004fca00078e0200 */
[----:B------:R-:W-:Y:S04]  /*0900*/  STG.E desc[UR4][R4.64+0x18], R13 ;  /* 0x0000180d04007986 */ /* 0x000fe8000c101904 */
[----:B------:R-:W0:Y:S04]  /*0910*/  LDG.E R0, desc[UR4][R2.64+0x1c] ;  /* 0x00001c0402007981 */ /* 0x000e28000c1e1900 */
[----:B------:R-:W0:Y:S02]  /*0920*/  LDG.E R8, desc[UR4][R6.64+0xc] ;  /* 0x00000c0406087981 */ /* 0x000e24000c1e1900 */
[----:B0-----:R-:W-:-:S05]  /*0930*/  IMAD R9, R0, R8, R13 ;  /* 0x0000000800097224 */ /* 0x001fca00078e020d */
[----:B------:R-:W-:Y:S04]  /*0940*/  STG.E desc[UR4][R4.64+0x18], R9 ;  /* 0x0000180904007986 */ /* 0x000fe8000c101904 */
[----:B------:R-:W1:Y:S04]  /*0950*/  LDG.E R0, desc[UR4][R2.64+0x20] ;  /* 0x0000200402007981 */ /* 0x000e68000c1e1900 */
[----:B------:R-:W1:Y:S02]  /*0960*/  LDG.E R8, desc[UR4][R6.64+0x18] ;  /* 0x0000180406087981 */ /* 0x000e64000c1e1900 */
[----:B-1----:R-:W-:-:S05]  /*0970*/  IMAD R11, R0, R8, R9 ;  /* 0x00000008000b7224 */ /* 0x002fca00078e0209 */
[----:B------:R-:W-:Y:S01]  /*0980*/  STG.E desc[UR4][R4.64+0x18], R11 ;  /* 0x0000180b04007986 */ /* 0x000fe2000c101904 */
[----:B------:R-:W-:Y:S05]  /*0990*/  EXIT ;  /* 0x000000000000794d */ /* 0x000fea0003800000 */
.L_x_2:
[----:B------:R-:W-:-:S00]  /*09a0*/  BRA `(.L_x_2) ;  /* 0xfffffffc00fc7947 */ /* 0x000fc0000383ffff */
[----:B------:R-:W-:-:S00]  /*09b0*/  NOP ;  /* 0x0000000000007918 */ /* 0x000fc00000000000 */
        /* <DEDUP_REMOVED lines=12> */
.L_x_5:


//--------------------- .text._Z11MatMult_twoPiS_S_ --------------------------
	.section	.text._Z11MatMult_twoPiS_S_,"ax",@progbits
	.align	128
        .global         _Z11MatMult_twoPiS_S_
        .type           _Z11MatMult_twoPiS_S_,@function
        .size           _Z11MatMult_twoPiS_S_,(.L_x_6 - _Z11MatMult_twoPiS_S_)
        .other          _Z11MatMult_twoPiS_S_,@"STO_CUDA_ENTRY STV_DEFAULT"
_Z11MatMult_twoPiS_S_:
.text._Z11MatMult_twoPiS_S_:
[----:B------:R-:W-:Y:S01]  /*0000*/  LDC R1, c[0x0][0x37c] ;  /* 0x0000df00ff017b82 */ /* 0x000fe20000000800 */
[----:B------:R-:W0:Y:S07]  /*0010*/  S2R R9, SR_TID.X ;  /* 0x0000000000097919 */ /* 0x000e2e0000002100 */
[----:B------:R-:W1:Y:S01]  /*0020*/  LDC.64 R4, c[0x0][0x380] ;  /* 0x0000e000ff047b82 */ /* 0x000e620000000a00 */
[----:B------:R-:W2:Y:S07]  /*0030*/  LDCU.64 UR4, c[0x0][0x358] ;  /* 0x00006b00ff0477ac */ /* 0x000eae0008000a00 */
[----:B------:R-:W2:Y:S08]  /*0040*/  LDC.64 R2, c[0x0][0x388] ;  /* 0x0000e200ff027b82 */ /* 0x000eb00000000a00 */
[----:B------:R-:W3:Y:S01]  /*0050*/  LDC.64 R6, c[0x0][0x390] ;  /* 0x0000e400ff067b82 */ /* 0x000ee20000000a00 */
[----:B0-----:R-:W-:Y:S01]  /*0060*/  LEA R9, R9, R9, 0x1 ;  /* 0x0000000909097211 */ /* 0x001fe200078e08ff */
[----:B--2---:R-:W2:Y:S04]  /*0070*/  LDG.E R11, desc[UR4][R2.64] ;  /* 0x00000004020b7981 */ /* 0x004ea8000c1e1900 */
[C---:B-1----:R-:W-:Y:S01]  /*0080*/  IMAD.WIDE.U32 R4, R9.reuse, 0x4, R4 ;  /* 0x0000000409047825 */ /* 0x042fe200078e0004 */
[----:B------:R-:W4:Y:S04]  /*0090*/  LDG.E R8, desc[UR4][R2.64+0xc] ;  /* 0x00000c0402087981 */ /* 0x000f28000c1e1900 */
[----:B------:R-:W2:Y:S04]  /*00a0*/  LDG.E R0, desc[UR4][R4.64] ;  /* 0x0000000404007981 */ /* 0x000ea8000c1e1900 */
[----:B------:R-:W4:Y:S04]  /*00b0*/  LDG.E R13, desc[UR4][R4.64+0x4] ;  /* 0x00000404040d7981 */ /* 0x000f28000c1e1900 */
[----:B------:R-:W5:Y:S04]  /*00c0*/  LDG.E R10, desc[UR4][R2.64+0x18] ;  /* 0x00001804020a7981 */ /* 0x000f68000c1e1900 */
[----:B------:R-:W5:Y:S01]  /*00d0*/  LDG.E R15, desc[UR4][R4.64+0x8] ;  /* 0x00000804040f7981 */ /* 0x000f62000c1e1900 */
[----:B---3--:R-:W-:-:S04]  /*00e0*/  IMAD.WIDE.U32 R6, R9, 0x4, R6 ;  /* 0x0000000409067825 */ /* 0x008fc800078e0006 */
[----:B--2---:R-:W-:-:S04]  /*00f0*/  IMAD R0, R0, R11, RZ ;  /* 0x0000000b00007224 */ /* 0x004fc800078e02ff */
[----:B----4-:R-:W-:-:S04]  /*0100*/  IMAD R0, R13, R8, R0 ;  /* 0x000000080d007224 */ /* 0x010fc800078e0200 */
[----:B-----5:R-:W-:-:S05]  /*0110*/  IMAD R15, R15, R10, R0 ;  /* 0x0000000a0f0f7224 */ /* 0x020fca00078e0200 */
[----:B------:R-:W-:Y:S04]  /*0120*/  STG.E desc[UR4][R6.64], R15 ;  /* 0x0000000f06007986 */ /* 0x000fe8000c101904 */
[----:B------:R-:W2:Y:S04]  /*0130*/  LDG.E R0, desc[UR4][R4.64] ;  /* 0x0000000404007981 */ /* 0x000ea8000c1e1900 */
[----:B------:R-:W2:Y:S04]  /*0140*/  LDG.E R8, desc[UR4][R2.64+0x4] ;  /* 0x0000040402087981 */ /* 0x000ea8000c1e1900 */
[----:B------:R-:W3:Y:S04]  /*0150*/  LDG.E R9, desc[UR4][R4.64+0x4] ;  /* 0x0000040404097981 */ /* 0x000ee8000c1e1900 */
[----:B------:R-:W3:Y:S04]  /*0160*/  LDG.E R10, desc[UR4][R2.64+0x10] ;  /* 0x00001004020a7981 */ /* 0x000ee8000c1e1900 */
[----:B------:R-:W4:Y:S04]  /*0170*/  LDG.E R11, desc[UR4][R4.64+0x8] ;  /* 0x00000804040b7981 */ /* 0x000f28000c1e1900 */
[----:B------:R-:W4:Y:S01]  /*0180*/  LDG.E R12, desc[UR4][R2.64+0x1c] ;  /* 0x00001c04020c7981 */ /* 0x000f22000c1e1900 */
[----:B--2---:R-:W-:-:S04]  /*0190*/  IMAD R0, R0, R8, R15 ;  /* 0x0000000800007224 */ /* 0x004fc800078e020f */
[----:B---3--:R-:W-:-:S04]  /*01a0*/  IMAD R0, R9, R10, R0 ;  /* 0x0000000a09007224 */ /* 0x008fc800078e0200 */
[----:B----4-:R-:W-:-:S05]  /*01b0*/  IMAD R11, R11, R12, R0 ;  /* 0x0000000c0b0b7224 */ /* 0x010fca00078e0200 */
        /* <DEDUP_REMOVED lines=10> */
[----:B------:R-:W-:Y:S01]  /*0260*/  STG.E desc[UR4][R6.64+0x8], R13 ;  /* 0x0000080d06007986 */ /* 0x000fe2000c101904 */
[----:B------:R-:W-:Y:S05]  /*0270*/  EXIT ;  /* 0x000000000000794d */ /* 0x000fea0003800000 */
.L_x_3:
        /* <DEDUP_REMOVED lines=16> */
.L_x_6:


//--------------------- .text._Z11MatMult_onePiS_S_ --------------------------
	.section	.text._Z11MatMult_onePiS_S_,"ax",@progbits
	.align	128
        .global         _Z11MatMult_onePiS_S_
        .type           _Z11MatMult_onePiS_S_,@function
        .size           _Z11MatMult_onePiS_S_,(.L_x_7 - _Z11MatMult_onePiS_S_)
        .other          _Z11MatMult_onePiS_S_,@"STO_CUDA_ENTRY STV_DEFAULT"
_Z11MatMult_onePiS_S_:
.text._Z11MatMult_onePiS_S_:
        /* <DEDUP_REMOVED lines=40> */
.L_x_4:
        /* <DEDUP_REMOVED lines=16> */
.L_x_7:


//--------------------- .nv.shared.reserved.0     --------------------------
	.section	.nv.shared.reserved.0,"aw",@nobits
	.weak		__nv_reservedSMEM_offset_0_alias
	.size		__nv_reservedSMEM_offset_0_alias, 0, 64
	.other		__nv_reservedSMEM_offset_0_alias,@"STO_CUDA_RESERVED_SHARED STV_DEFAULT"
__nv_reservedSMEM_offset_0_alias:
	.zero		0
	.zero		64


//--------------------- .nv.constant0._Z13MatMult_threePiS_S_ --------------------------
	.section	.nv.constant0._Z13MatMult_threePiS_S_,"a",@progbits
	.sectionflags	@""
	.align	4
.nv.constant0._Z13MatMult_threePiS_S_:
	.zero		920


//--------------------- .nv.constant0._Z11MatMult_twoPiS_S_ --------------------------
	.section	.nv.constant0._Z11MatMult_twoPiS_S_,"a",@progbits
	.sectionflags	@""
	.align	4
.nv.constant0._Z11MatMult_twoPiS_S_:
	.zero		920


//--------------------- .nv.constant0._Z11MatMult_onePiS_S_ --------------------------
	.section	.nv.constant0._Z11MatMult_onePiS_S_,"a",@progbits
	.sectionflags	@""
	.align	4
.nv.constant0._Z11MatMult_onePiS_S_:
	.zero		920


//--------------------- SYMBOLS --------------------------

	.type		.nv.reservedSmem.offset0,@object
	.size		.nv.reservedSmem.offset0,0x4
